	.headerflags	@"EF_CUDA_TEXMODE_UNIFIED EF_CUDA_64BIT_ADDRESS EF_CUDA_ACCELERATORS EF_CUDA_SM90 EF_CUDA_VIRTUAL_SM(EF_CUDA_SM90)"
	.elftype	@"ET_EXEC"


//--------------------- .nv.info                  --------------------------
	.section	.nv.info,"",@"SHT_CUDA_INFO"
	.align	4


	//----- nvinfo : EIATTR_REGCOUNT
	.align		4
        /*0000*/ 	.byte	0x04, 0x2f
        /*0002*/ 	.short	(.L_1 - .L_0)
	.align		4
.L_0:
        /*0004*/ 	.word	index@(triton_poi_fused_convolution_relu_1)
        /*0008*/ 	.word	0x0000000c


	//----- nvinfo : EIATTR_MIN_STACK_SIZE
	.align		4
.L_1:
        /*000c*/ 	.byte	0x04, 0x12
        /*000e*/ 	.short	(.L_3 - .L_2)
	.align		4
.L_2:
        /*0010*/ 	.word	index@(triton_poi_fused_convolution_relu_1)
        /*0014*/ 	.word	0x00000000


	//----- nvinfo : EIATTR_FRAME_SIZE
	.align		4
.L_3:
        /*0018*/ 	.byte	0x04, 0x11
        /*001a*/ 	.short	(.L_5 - .L_4)
	.align		4
.L_4:
        /*001c*/ 	.word	index@(triton_poi_fused_convolution_relu_1)
        /*0020*/ 	.word	0x00000000


	//----- nvinfo : EIATTR_MIN_STACK_SIZE
	.align		4
.L_5:
        /*0024*/ 	.byte	0x04, 0x12
        /*0026*/ 	.short	(.L_7 - .L_6)
	.align		4
.L_6:
        /*0028*/ 	.word	index@(triton_poi_fused_convolution_relu_1)
        /*002c*/ 	.word	0x00000000
.L_7:


//--------------------- .nv.info.triton_poi_fused_convolution_relu_1 --------------------------
	.section	.nv.info.triton_poi_fused_convolution_relu_1,"",@"SHT_CUDA_INFO"
	.sectionflags	@""
	.align	4


	//----- nvinfo : EIATTR_CUDA_API_VERSION
	.align		4
        /*0000*/ 	.byte	0x04, 0x37
        /*0002*/ 	.short	(.L_9 - .L_8)
.L_8:
        /*0004*/ 	.word	0x0000007c


	//----- nvinfo : EIATTR_KPARAM_INFO
	.align		4
.L_9:
        /*0008*/ 	.byte	0x04, 0x17
        /*000a*/ 	.short	(.L_11 - .L_10)
.L_10:
        /*000c*/ 	.word	0x00000000
        /*0010*/ 	.short	0x0002
        /*0012*/ 	.short	0x0010
        /*0014*/ 	.byte	0x00, 0xf0, 0x11, 0x00


	//----- nvinfo : EIATTR_KPARAM_INFO
	.align		4
.L_11:
        /*0018*/ 	.byte	0x04, 0x17
        /*001a*/ 	.short	(.L_13 - .L_12)
.L_12:
        /*001c*/ 	.word	0x00000000
        /*0020*/ 	.short	0x0001
        /*0022*/ 	.short	0x0008
        /*0024*/ 	.byte	0x00, 0xf4, 0x21, 0x00


	//----- nvinfo : EIATTR_KPARAM_INFO
	.align		4
.L_13:
        /*0028*/ 	.byte	0x04, 0x17
        /*002a*/ 	.short	(.L_15 - .L_14)
.L_14:
        /*002c*/ 	.word	0x00000000
        /*0030*/ 	.short	0x0000
        /*0032*/ 	.short	0x0000
        /*0034*/ 	.byte	0x00, 0xf4, 0x21, 0x00


	//----- nvinfo : EIATTR_SPARSE_MMA_MASK
	.align		4
.L_15:
        /*0038*/ 	.byte	0x03, 0x50
        /*003a*/ 	.short	0x0000


	//----- nvinfo : EIATTR_MAXREG_COUNT
	.align		4
        /*003c*/ 	.byte	0x03, 0x1b
        /*003e*/ 	.short	0x00ff


	//----- nvinfo : EIATTR_EXIT_INSTR_OFFSETS
	.align		4
        /*0040*/ 	.byte	0x04, 0x1c
        /*0042*/ 	.short	(.L_17 - .L_16)


	//   ....[0]....
.L_16:
        /*0044*/ 	.word	0x00000170


	//----- nvinfo : EIATTR_REQNTID
	.align		4
.L_17:
        /*0048*/ 	.byte	0x04, 0x10
        /*004a*/ 	.short	(.L_19 - .L_18)
.L_18:
        /*004c*/ 	.word	0x00000080
        /*0050*/ 	.word	0x00000001
        /*0054*/ 	.word	0x00000001


	//----- nvinfo : EIATTR_CBANK_PARAM_SIZE
	.align		4
.L_19:
        /*0058*/ 	.byte	0x03, 0x19
        /*005a*/ 	.short	0x0014


	//----- nvinfo : EIATTR_PARAM_CBANK
	.align		4
        /*005c*/ 	.byte	0x04, 0x0a
        /*005e*/ 	.short	(.L_21 - .L_20)
	.align		4
.L_20:
        /*0060*/ 	.word	index@(.nv.constant0.triton_poi_fused_convolution_relu_1)
        /*0064*/ 	.short	0x0210
        /*0066*/ 	.short	0x0014


	//----- nvinfo : EIATTR_SW_WAR
	.align		4
.L_21:
        /*0068*/ 	.byte	0x04, 0x36
        /*006a*/ 	.short	(.L_23 - .L_22)
.L_22:
        /*006c*/ 	.word	0x00000008
.L_23:


//--------------------- .nv.callgraph             --------------------------
	.section	.nv.callgraph,"",@"SHT_CUDA_CALLGRAPH"
	.align	4
	.sectionentsize	8
	.align		4
        /*0000*/ 	.word	0x00000000
	.align		4
        /*0004*/ 	.word	0xffffffff
	.align		4
        /*0008*/ 	.word	0x00000000
	.align		4
        /*000c*/ 	.word	0xfffffffe
	.align		4
        /*0010*/ 	.word	0x00000000
	.align		4
        /*0014*/ 	.word	0xfffffffd
	.align		4
        /*0018*/ 	.word	0x00000000
	.align		4
        /*001c*/ 	.word	0xfffffffc


//--------------------- .text.triton_poi_fused_convolution_relu_1 --------------------------
	.section	.text.triton_poi_fused_convolution_relu_1,"ax",@progbits
	.align	128
        .global         triton_poi_fused_convolution_relu_1
        .type           triton_poi_fused_convolution_relu_1,@function
        .size           triton_poi_fused_convolution_relu_1,(.L_x_1 - triton_poi_fused_convolution_relu_1)
        .other          triton_poi_fused_convolution_relu_1,@"STO_CUDA_ENTRY STV_DEFAULT"
triton_poi_fused_convolution_relu_1:
.text.triton_poi_fused_convolution_relu_1:
[----:B------:R-:W-:Y:S01]  /*0000*/  LDC R1, c[0x0][0x28] ;  /* 0x00000a00ff017b82 */ /* 0x000fe20000000800 */
[----:B------:R-:W1:Y:S07]  /*0010*/  S2R R0, SR_TID.X ;  /* 0x0000000000007919 */ /* 0x000e6e0000002100 */
[----:B------:R-:W2:Y:S01]  /*0020*/  LDC.64 R2, c[0x0][0x210] ;  /* 0x00008400ff027b82 */ /* 0x000ea20000000a00 */
[----:B------:R-:W-:Y:S01]  /*0030*/  ULDC.64 UR4, c[0x0][0x208] ;  /* 0x0000820000047ab9 */ /* 0x000fe20000000a00 */
[----:B------:R-:W3:Y:S01]  /*0040*/  S2R R7, SR_CTAID.X ;  /* 0x0000000000077919 */ /* 0x000ee20000002500 */
[----:B-1----:R-:W-:-:S02]  /*0050*/  LOP3.LUT R0, R0, 0x7f, RZ, 0xc0, !PT ;  /* 0x0000007f00007812 */ /* 0x002fc400078ec0ff */
[----:B---3--:R-:W-:-:S03]  /*0060*/  SHF.R.S32.HI R4, RZ, 0x18, R7 ;  /* 0x00000018ff047819 */ /* 0x008fc60000011407 */
[----:B------:R-:W-:Y:S01]  /*0070*/  IMAD R7, R7, 0x80, R0 ;  /* 0x0000008007077824 */ /* 0x000fe200078e0200 */
[----:B------:R-:W-:-:S03]  /*0080*/  SGXT R0, R4, 0x1 ;  /* 0x000000010400781a */ /* 0x000fc60000000200 */
[----:B--2---:R-:W-:Y:S01]  /*0090*/  IMAD.WIDE R2, R7, 0x4, R2 ;  /* 0x0000000407027825 */ /* 0x004fe200078e0202 */
[----:B------:R-:W1:Y:S01]  /*00a0*/  LDC.64 R4, c[0x0][0x218] ;  /* 0x00008600ff047b82 */ /* 0x000e620000000a00 */
[----:B------:R-:W-:-:S04]  /*00b0*/  LEA.HI R0, R0, R7, RZ, 0x8 ;  /* 0x0000000700007211 */ /* 0x000fc800078f40ff */
[----:B------:R-:W-:-:S04]  /*00c0*/  SHF.R.S32.HI R0, RZ, 0x8, R0 ;  /* 0x00000008ff007819 */ /* 0x000fc80000011400 */
[----:B------:R-:W-:-:S04]  /*00d0*/  LEA.HI R6, R0, R0, RZ, 0x2 ;  /* 0x0000000000067211 */ /* 0x000fc800078f10ff */
[----:B------:R-:W-:-:S05]  /*00e0*/  LOP3.LUT R9, R6, 0xfffffffc, RZ, 0xc0, !PT ;  /* 0xfffffffc06097812 */ /* 0x000fca00078ec0ff */
[----:B------:R-:W-:Y:S02]  /*00f0*/  IMAD.IADD R9, R0, 0x1, -R9 ;  /* 0x0000000100097824 */ /* 0x000fe400078e0a09 */
[----:B------:R-:W2:Y:S02]  /*0100*/  LDG.E R0, desc[UR4][R2.64] ;  /* 0x0000000402007981 */ /* 0x000ea4000c1e1900 */
[----:B-1----:R-:W-:-:S06]  /*0110*/  IMAD.WIDE R4, R9, 0x4, R4 ;  /* 0x0000000409047825 */ /* 0x002fcc00078e0204 */
[----:B------:R-:W2:Y:S02]  /*0120*/  LDG.E.EL R5, desc[UR4][R4.64] ;  /* 0x0000000404057981 */ /* 0x000ea4000c2e1900 */
[C---:B--2---:R-:W-:Y:S01]  /*0130*/  FADD R6, R0.reuse, R5 ;  /* 0x0000000500067221 */ /* 0x044fe20000000000 */
[----:B------:R-:W-:-:S04]  /*0140*/  FSETP.GEU.AND P0, PT, R0, -R5, PT ;  /* 0x800000050000720b */ /* 0x000fc80003f0e000 */
[----:B------:R-:W-:-:S05]  /*0150*/  FSEL R7, R6, RZ, P0 ;  /* 0x000000ff06077208 */ /* 0x000fca0000000000 */
[----:B------:R-:W-:Y:S01]  /*0160*/  STG.E desc[UR4][R2.64], R7 ;  /* 0x0000000702007986 */ /* 0x000fe2000c101904 */
[----:B------:R-:W-:Y:S05]  /*0170*/  EXIT ;  /* 0x000000000000794d */ /* 0x000fea0003800000 */
.L_x_0:
[----:B------:R-:W-:-:S00]  /*0180*/  BRA `(.L_x_0) ;  /* 0xfffffffc00fc7947 */ /* 0x000fc0000383ffff */
[----:B------:R-:W-:-:S00]  /*0190*/  NOP ;  /* 0x0000000000007918 */ /* 0x000fc00000000000 */
        /* <DEDUP_REMOVED lines=14> */
.L_x_1:


//--------------------- .nv.constant0.triton_poi_fused_convolution_relu_1 --------------------------
	.section	.nv.constant0.triton_poi_fused_convolution_relu_1,"a",@progbits
	.sectionflags	@""
	.align	4
.nv.constant0.triton_poi_fused_convolution_relu_1:
	.zero		548
